//
// Generated by NVIDIA NVVM Compiler
//
// Compiler Build ID: CL-36424714
// Cuda compilation tools, release 13.0, V13.0.88
// Based on NVVM 20.0.0
//

.version 9.0
.target sm_100
.address_size 64

	// .globl	_Z10mse_kernelPKfS0_Pfi

.visible .entry _Z10mse_kernelPKfS0_Pfi(
	.param .u64 .ptr .align 1 _Z10mse_kernelPKfS0_Pfi_param_0,
	.param .u64 .ptr .align 1 _Z10mse_kernelPKfS0_Pfi_param_1,
	.param .u64 .ptr .align 1 _Z10mse_kernelPKfS0_Pfi_param_2,
	.param .u32 _Z10mse_kernelPKfS0_Pfi_param_3
)
{
	.reg .pred 	%p<2>;
	.reg .b32 	%r<6>;
	.reg .b32 	%f<5>;
	.reg .b64 	%rd<11>;

	ld.param.u64 	%rd1, [_Z10mse_kernelPKfS0_Pfi_param_0];
	ld.param.u64 	%rd2, [_Z10mse_kernelPKfS0_Pfi_param_1];
	ld.param.u64 	%rd3, [_Z10mse_kernelPKfS0_Pfi_param_2];
	ld.param.u32 	%r2, [_Z10mse_kernelPKfS0_Pfi_param_3];
	mov.u32 	%r3, %ctaid.x;
	mov.u32 	%r4, %ntid.x;
	mov.u32 	%r5, %tid.x;
	mad.lo.s32 	%r1, %r3, %r4, %r5;
	setp.ge.s32 	%p1, %r1, %r2;
	@%p1 bra 	$L__BB0_2;
	cvta.to.global.u64 	%rd4, %rd1;
	cvta.to.global.u64 	%rd5, %rd2;
	cvta.to.global.u64 	%rd6, %rd3;
	mul.wide.s32 	%rd7, %r1, 4;
	add.s64 	%rd8, %rd4, %rd7;
	ld.global.f32 	%f1, [%rd8];
	add.s64 	%rd9, %rd5, %rd7;
	ld.global.f32 	%f2, [%rd9];
	sub.f32 	%f3, %f1, %f2;
	mul.f32 	%f4, %f3, %f3;
	add.s64 	%rd10, %rd6, %rd7;
	st.global.f32 	[%rd10], %f4;
$L__BB0_2:
	ret;

}


// ===== COMPILED SASS (sm_100) =====

	.target	sm_100

	.elftype	@"ET_EXEC"


//--------------------- .note.nv.tkinfo           --------------------------
	.section	.note.nv.tkinfo,"",@"SHT_NOTE"
	.sectionflags	@"SHF_NOTE_NV_TKINFO"
	.tkinfo
        /*0018*/ 	.word	0x00000002
        /*0030*/ 	.string	""
        /*0030*/ 	.string	"ptxas"
        /*0030*/ 	.string	"Cuda compilation tools, release 13.0, V13.0.88"
        /*0030*/ 	.string	"Build cuda_13.0.r13.0/compiler.36424714_0"
        /*0030*/ 	.string	"-arch sm_100 -m 64 "



//--------------------- .note.nv.cuinfo           --------------------------
	.section	.note.nv.cuinfo,"",@"SHT_NOTE"
	.sectionflags	@"SHF_NOTE_NV_CUINFO"
        /*0018*/ 	.short	0x0002
        /*001a*/ 	.short	0x0064
        /*001c*/ 	.short	0x0082
	.zero		2


//--------------------- .nv.info                  --------------------------
	.section	.nv.info,"",@"SHT_CUDA_INFO"
	.align	4


	//----- nvinfo : EIATTR_REGCOUNT
	.align		4
        /*0000*/ 	.byte	0x04, 0x2f
        /*0002*/ 	.short	(.L_1 - .L_0)
	.align		4
.L_0:
        /*0004*/ 	.word	index@(_Z10mse_kernelPKfS0_Pfi)
        /*0008*/ 	.word	0x0000000c


	//----- nvinfo : EIATTR_FRAME_SIZE
	.align		4
.L_1:
        /*000c*/ 	.byte	0x04, 0x11
        /*000e*/ 	.short	(.L_3 - .L_2)
	.align		4
.L_2:
        /*0010*/ 	.word	index@(_Z10mse_kernelPKfS0_Pfi)
        /*0014*/ 	.word	0x00000000


	//----- nvinfo : EIATTR_MIN_STACK_SIZE
	.align		4
.L_3:
        /*0018*/ 	.byte	0x04, 0x12
        /*001a*/ 	.short	(.L_5 - .L_4)
	.align		4
.L_4:
        /*001c*/ 	.word	index@(_Z10mse_kernelPKfS0_Pfi)
        /*0020*/ 	.word	0x00000000
.L_5:


//--------------------- .nv.compat                --------------------------
	.section	.nv.compat,"",@"SHT_CUDA_COMPAT_INFO"
	.align	4
        /*0000*/ 	.byte	0x02, 0x09, 0x00, 0x00, 0x02, 0x02, 0x01, 0x00, 0x02, 0x05, 0x05, 0x00, 0x03, 0x07, 0x01, 0x01
        /*0010*/ 	.byte	0x02, 0x03, 0x00, 0x00, 0x02, 0x06, 0x01, 0x00, 0x04, 0x0b, 0x08, 0x00, 0x09, 0x00, 0x00, 0x00
        /*0020*/ 	.byte	0x00, 0x00, 0x00, 0x00


//--------------------- .nv.info._Z10mse_kernelPKfS0_Pfi --------------------------
	.section	.nv.info._Z10mse_kernelPKfS0_Pfi,"",@"SHT_CUDA_INFO"
	.sectionflags	@""
	.align	4


	//----- nvinfo : EIATTR_CUDA_API_VERSION
	.align		4
        /*0000*/ 	.byte	0x04, 0x37
        /*0002*/ 	.short	(.L_7 - .L_6)
.L_6:
        /*0004*/ 	.word	0x00000082


	//----- nvinfo : EIATTR_KPARAM_INFO
	.align		4
.L_7:
        /*0008*/ 	.byte	0x04, 0x17
        /*000a*/ 	.short	(.L_9 - .L_8)
.L_8:
        /*000c*/ 	.word	0x00000000
        /*0010*/ 	.short	0x0003
        /*0012*/ 	.short	0x0018
        /*0014*/ 	.byte	0x00, 0xf0, 0x11, 0x00


	//----- nvinfo : EIATTR_KPARAM_INFO
	.align		4
.L_9:
        /*0018*/ 	.byte	0x04, 0x17
        /*001a*/ 	.short	(.L_11 - .L_10)
.L_10:
        /*001c*/ 	.word	0x00000000
        /*0020*/ 	.short	0x0002
        /*0022*/ 	.short	0x0010
        /*0024*/ 	.byte	0x00, 0xf5, 0x21, 0x00


	//----- nvinfo : EIATTR_KPARAM_INFO
	.align		4
.L_11:
        /*0028*/ 	.byte	0x04, 0x17
        /*002a*/ 	.short	(.L_13 - .L_12)
.L_12:
        /*002c*/ 	.word	0x00000000
        /*0030*/ 	.short	0x0001
        /*0032*/ 	.short	0x0008
        /*0034*/ 	.byte	0x00, 0xf5, 0x21, 0x00


	//----- nvinfo : EIATTR_KPARAM_INFO
	.align		4
.L_13:
        /*0038*/ 	.byte	0x04, 0x17
        /*003a*/ 	.short	(.L_15 - .L_14)
.L_14:
        /*003c*/ 	.word	0x00000000
        /*0040*/ 	.short	0x0000
        /*0042*/ 	.short	0x0000
        /*0044*/ 	.byte	0x00, 0xf5, 0x21, 0x00


	//----- nvinfo : EIATTR_SPARSE_MMA_MASK
	.align		4
.L_15:
        /*0048*/ 	.byte	0x03, 0x50
        /*004a*/ 	.short	0x0000


	//----- nvinfo : EIATTR_MAXREG_COUNT
	.align		4
        /*004c*/ 	.byte	0x03, 0x1b
        /*004e*/ 	.short	0x00ff


	//----- nvinfo : EIATTR_MERCURY_ISA_VERSION
	.align		4
        /*0050*/ 	.byte	0x03, 0x5f
        /*0052*/ 	.short	0x0101


	//----- nvinfo : EIATTR_VRC_CTA_INIT_COUNT
	.align		4
        /*0054*/ 	.byte	0x02, 0x4a
	.zero		1
	.zero		1


	//----- nvinfo : EIATTR_EXIT_INSTR_OFFSETS
	.align		4
        /*0058*/ 	.byte	0x04, 0x1c
        /*005a*/ 	.short	(.L_17 - .L_16)


	//   ....[0]....
.L_16:
        /*005c*/ 	.word	0x00000070


	//   ....[1]....
        /*0060*/ 	.word	0x00000140


	//----- nvinfo : EIATTR_CBANK_PARAM_SIZE
	.align		4
.L_17:
        /*0064*/ 	.byte	0x03, 0x19
        /*0066*/ 	.short	0x001c


	//----- nvinfo : EIATTR_PARAM_CBANK
	.align		4
        /*0068*/ 	.byte	0x04, 0x0a
        /*006a*/ 	.short	(.L_19 - .L_18)
	.align		4
.L_18:
        /*006c*/ 	.word	index@(.nv.constant0._Z10mse_kernelPKfS0_Pfi)
        /*0070*/ 	.short	0x0380
        /*0072*/ 	.short	0x001c


	//----- nvinfo : EIATTR_SW_WAR
	.align		4
.L_19:
        /*0074*/ 	.byte	0x04, 0x36
        /*0076*/ 	.short	(.L_21 - .L_20)
.L_20:
        /*0078*/ 	.word	0x00000008
.L_21:


//--------------------- .nv.callgraph             --------------------------
	.section	.nv.callgraph,"",@"SHT_CUDA_CALLGRAPH"
	.align	4
	.sectionentsize	8
	.align		4
        /*0000*/ 	.word	0x00000000
	.align		4
        /*0004*/ 	.word	0xffffffff
	.align		4
        /*0008*/ 	.word	0x00000000
	.align		4
        /*000c*/ 	.word	0xfffffffe
	.align		4
        /*0010*/ 	.word	0x00000000
	.align		4
        /*0014*/ 	.word	0xfffffffd
	.align		4
        /*0018*/ 	.word	0x00000000
	.align		4
        /*001c*/ 	.word	0xfffffffc


//--------------------- .text._Z10mse_kernelPKfS0_Pfi --------------------------
	.section	.text._Z10mse_kernelPKfS0_Pfi,"ax",@progbits
	.align	128
        .global         _Z10mse_kernelPKfS0_Pfi
        .type           _Z10mse_kernelPKfS0_Pfi,@function
        .size           _Z10mse_kernelPKfS0_Pfi,(.L_x_1 - _Z10mse_kernelPKfS0_Pfi)
        .other          _Z10mse_kernelPKfS0_Pfi,@"STO_CUDA_ENTRY STV_DEFAULT"
_Z10mse_kernelPKfS0_Pfi:
.text._Z10mse_kernelPKfS0_Pfi:
[----:B------:R-:W-:Y:S01]  /*0000*/  LDC R1, c[0x0][0x37c] ;  /* 0x0000df00ff017b82 */ /* 0x000fe20000000800 */
[----:B------:R-:W0:Y:S07]  /*0010*/  S2R R0, SR_TID.X ;  /* 0x0000000000007919 */ /* 0x000e2e0000002100 */
[----:B------:R-:W0:Y:S01]  /*0020*/  S2UR UR4, SR_CTAID.X ;  /* 0x00000000000479c3 */ /* 0x000e220000002500 */
[----:B------:R-:W1:Y:S07]  /*0030*/  LDCU UR5, c[0x0][0x398] ;  /* 0x00007300ff0577ac */ /* 0x000e6e0008000800 */
[----:B------:R-:W0:Y:S02]  /*0040*/  LDC R9, c[0x0][0x360] ;  /* 0x0000d800ff097b82 */ /* 0x000e240000000800 */
[----:B0-----:R-:W-:-:S05]  /*0050*/  IMAD R9, R9, UR4, R0 ;  /* 0x0000000409097c24 */ /* 0x001fca000f8e0200 */
[----:B-1----:R-:W-:-:S13]  /*0060*/  ISETP.GE.AND P0, PT, R9, UR5, PT ;  /* 0x0000000509007c0c */ /* 0x002fda000bf06270 */
[----:B------:R-:W-:Y:S05]  /*0070*/  @P0 EXIT ;  /* 0x000000000000094d */ /* 0x000fea0003800000 */
[----:B------:R-:W0:Y:S01]  /*0080*/  LDC.64 R2, c[0x0][0x380] ;  /* 0x0000e000ff027b82 */ /* 0x000e220000000a00 */
[----:B------:R-:W1:Y:S07]  /*0090*/  LDCU.64 UR4, c[0x0][0x358] ;  /* 0x00006b00ff0477ac */ /* 0x000e6e0008000a00 */
[----:B------:R-:W2:Y:S08]  /*00a0*/  LDC.64 R4, c[0x0][0x388] ;  /* 0x0000e200ff047b82 */ /* 0x000eb00000000a00 */
[----:B------:R-:W3:Y:S01]  /*00b0*/  LDC.64 R6, c[0x0][0x390] ;  /* 0x0000e400ff067b82 */ /* 0x000ee20000000a00 */
[----:B0-----:R-:W-:-:S06]  /*00c0*/  IMAD.WIDE R2, R9, 0x4, R2 ;  /* 0x0000000409027825 */ /* 0x001fcc00078e0202 */
[----:B-1----:R-:W4:Y:S01]  /*00d0*/  LDG.E R2, desc[UR4][R2.64] ;  /* 0x0000000402027981 */ /* 0x002f22000c1e1900 */
[----:B--2---:R-:W-:-:S06]  /*00e0*/  IMAD.WIDE R4, R9, 0x4, R4 ;  /* 0x0000000409047825 */ /* 0x004fcc00078e0204 */
[----:B------:R-:W4:Y:S01]  /*00f0*/  LDG.E R5, desc[UR4][R4.64] ;  /* 0x0000000404057981 */ /* 0x000f22000c1e1900 */
[----:B---3--:R-:W-:-:S04]  /*0100*/  IMAD.WIDE R6, R9, 0x4, R6 ;  /* 0x0000000409067825 */ /* 0x008fc800078e0206 */
[----:B----4-:R-:W-:-:S04]  /*0110*/  FADD R0, R2, -R5 ;  /* 0x8000000502007221 */ /* 0x010fc80000000000 */
[----:B------:R-:W-:-:S05]  /*0120*/  FMUL R9, R0, R0 ;  /* 0x0000000000097220 */ /* 0x000fca0000400000 */
[----:B------:R-:W-:Y:S01]  /*0130*/  STG.E desc[UR4][R6.64], R9 ;  /* 0x0000000906007986 */ /* 0x000fe2000c101904 */
[----:B------:R-:W-:Y:S05]  /*0140*/  EXIT ;  /* 0x000000000000794d */ /* 0x000fea0003800000 */
.L_x_0:
[----:B------:R-:W-:-:S00]  /*0150*/  BRA `(.L_x_0) ;  /* 0xfffffffc00fc7947 */ /* 0x000fc0000383ffff */
[----:B------:R-:W-:-:S00]  /*0160*/  NOP ;  /* 0x0000000000007918 */ /* 0x000fc00000000000 */
        /* <DEDUP_REMOVED lines=9> */
.L_x_1:


//--------------------- .nv.shared.reserved.0     --------------------------
	.section	.nv.shared.reserved.0,"aw",@nobits
	.weak		__nv_reservedSMEM_offset_0_alias
	.size		__nv_reservedSMEM_offset_0_alias, 0, 64
	.other		__nv_reservedSMEM_offset_0_alias,@"STO_CUDA_RESERVED_SHARED STV_DEFAULT"
__nv_reservedSMEM_offset_0_alias:
	.zero		0
	.zero		64


//--------------------- .nv.constant0._Z10mse_kernelPKfS0_Pfi --------------------------
	.section	.nv.constant0._Z10mse_kernelPKfS0_Pfi,"a",@progbits
	.sectionflags	@""
	.align	4
.nv.constant0._Z10mse_kernelPKfS0_Pfi:
	.zero		924


//--------------------- SYMBOLS --------------------------

	.type		.nv.reservedSmem.offset0,@object
	.size		.nv.reservedSmem.offset0,0x4
